//
// Generated by NVIDIA NVVM Compiler
//
// Compiler Build ID: CL-36424714
// Cuda compilation tools, release 13.0, V13.0.88
// Based on NVVM 20.0.0
//

.version 9.0
.target sm_100
.address_size 64

	// .globl	_Z11matrix_multPfjjS_jjS_
.extern .shared .align 16 .b8 S[];

.visible .entry _Z11matrix_multPfjjS_jjS_(
	.param .u64 .ptr .align 1 _Z11matrix_multPfjjS_jjS__param_0,
	.param .u32 _Z11matrix_multPfjjS_jjS__param_1,
	.param .u32 _Z11matrix_multPfjjS_jjS__param_2,
	.param .u64 .ptr .align 1 _Z11matrix_multPfjjS_jjS__param_3,
	.param .u32 _Z11matrix_multPfjjS_jjS__param_4,
	.param .u32 _Z11matrix_multPfjjS_jjS__param_5,
	.param .u64 .ptr .align 1 _Z11matrix_multPfjjS_jjS__param_6
)
{
	.reg .pred 	%p<27>;
	.reg .b32 	%r<147>;
	.reg .b32 	%f<100>;
	.reg .b64 	%rd<38>;

	ld.param.u64 	%rd16, [_Z11matrix_multPfjjS_jjS__param_0];
	ld.param.u32 	%r71, [_Z11matrix_multPfjjS_jjS__param_1];
	ld.param.u32 	%r72, [_Z11matrix_multPfjjS_jjS__param_2];
	ld.param.u64 	%rd17, [_Z11matrix_multPfjjS_jjS__param_3];
	ld.param.u32 	%r73, [_Z11matrix_multPfjjS_jjS__param_4];
	ld.param.u32 	%r74, [_Z11matrix_multPfjjS_jjS__param_5];
	ld.param.u64 	%rd15, [_Z11matrix_multPfjjS_jjS__param_6];
	cvta.to.global.u64 	%rd1, %rd16;
	cvta.to.global.u64 	%rd2, %rd17;
	mov.u32 	%r75, %ctaid.x;
	mov.u32 	%r76, %ntid.x;
	mov.u32 	%r77, %tid.x;
	mad.lo.s32 	%r1, %r75, %r76, %r77;
	mov.u32 	%r78, %ctaid.y;
	mov.u32 	%r79, %ntid.y;
	mov.u32 	%r80, %tid.y;
	mad.lo.s32 	%r2, %r78, %r79, %r80;
	setp.ge.u32 	%p1, %r2, %r71;
	setp.ge.u32 	%p2, %r1, %r74;
	or.pred  	%p3, %p1, %p2;
	@%p3 bra 	$L__BB0_35;
	mul.lo.s32 	%r3, %r73, %r1;
	mul.lo.s32 	%r4, %r72, %r71;
	setp.eq.s32 	%p4, %r4, 0;
	@%p4 bra 	$L__BB0_14;
	and.b32  	%r5, %r4, 15;
	setp.lt.u32 	%p5, %r4, 16;
	mov.b32 	%r126, 0;
	@%p5 bra 	$L__BB0_5;
	and.b32  	%r126, %r4, -16;
	neg.s32 	%r132, %r126;
	mov.u32 	%r83, S;
	add.s32 	%r131, %r83, 32;
	add.s64 	%rd35, %rd1, 32;
$L__BB0_4:
	.pragma "nounroll";
	ld.global.f32 	%f8, [%rd35+-32];
	ld.global.f32 	%f9, [%rd35+-28];
	ld.global.f32 	%f10, [%rd35+-24];
	ld.global.f32 	%f11, [%rd35+-20];
	st.shared.v4.f32 	[%r131+-32], {%f8, %f9, %f10, %f11};
	ld.global.f32 	%f12, [%rd35+-16];
	ld.global.f32 	%f13, [%rd35+-12];
	ld.global.f32 	%f14, [%rd35+-8];
	ld.global.f32 	%f15, [%rd35+-4];
	st.shared.v4.f32 	[%r131+-16], {%f12, %f13, %f14, %f15};
	ld.global.f32 	%f16, [%rd35];
	ld.global.f32 	%f17, [%rd35+4];
	ld.global.f32 	%f18, [%rd35+8];
	ld.global.f32 	%f19, [%rd35+12];
	st.shared.v4.f32 	[%r131], {%f16, %f17, %f18, %f19};
	ld.global.f32 	%f20, [%rd35+16];
	ld.global.f32 	%f21, [%rd35+20];
	ld.global.f32 	%f22, [%rd35+24];
	ld.global.f32 	%f23, [%rd35+28];
	st.shared.v4.f32 	[%r131+16], {%f20, %f21, %f22, %f23};
	add.s32 	%r132, %r132, 16;
	add.s64 	%rd35, %rd35, 64;
	add.s32 	%r131, %r131, 64;
	setp.eq.s32 	%p6, %r132, 0;
	@%p6 bra 	$L__BB0_5;
	bra.uni 	$L__BB0_4;
$L__BB0_5:
	setp.eq.s32 	%p7, %r5, 0;
	@%p7 bra 	$L__BB0_14;
	and.b32  	%r9, %r4, 7;
	setp.lt.u32 	%p8, %r5, 8;
	@%p8 bra 	$L__BB0_8;
	mul.wide.u32 	%rd18, %r126, 4;
	add.s64 	%rd19, %rd1, %rd18;
	ld.global.f32 	%f24, [%rd19];
	shl.b32 	%r84, %r126, 2;
	mov.u32 	%r85, S;
	add.s32 	%r86, %r85, %r84;
	st.shared.f32 	[%r86], %f24;
	ld.global.f32 	%f25, [%rd19+4];
	st.shared.f32 	[%r86+4], %f25;
	ld.global.f32 	%f26, [%rd19+8];
	st.shared.f32 	[%r86+8], %f26;
	ld.global.f32 	%f27, [%rd19+12];
	st.shared.f32 	[%r86+12], %f27;
	ld.global.f32 	%f28, [%rd19+16];
	st.shared.f32 	[%r86+16], %f28;
	ld.global.f32 	%f29, [%rd19+20];
	st.shared.f32 	[%r86+20], %f29;
	ld.global.f32 	%f30, [%rd19+24];
	st.shared.f32 	[%r86+24], %f30;
	ld.global.f32 	%f31, [%rd19+28];
	st.shared.f32 	[%r86+28], %f31;
	add.s32 	%r126, %r126, 8;
$L__BB0_8:
	setp.eq.s32 	%p9, %r9, 0;
	@%p9 bra 	$L__BB0_14;
	and.b32  	%r12, %r4, 3;
	setp.lt.u32 	%p10, %r9, 4;
	@%p10 bra 	$L__BB0_11;
	mul.wide.u32 	%rd20, %r126, 4;
	add.s64 	%rd21, %rd1, %rd20;
	ld.global.f32 	%f32, [%rd21];
	shl.b32 	%r87, %r126, 2;
	mov.u32 	%r88, S;
	add.s32 	%r89, %r88, %r87;
	st.shared.f32 	[%r89], %f32;
	ld.global.f32 	%f33, [%rd21+4];
	st.shared.f32 	[%r89+4], %f33;
	ld.global.f32 	%f34, [%rd21+8];
	st.shared.f32 	[%r89+8], %f34;
	ld.global.f32 	%f35, [%rd21+12];
	st.shared.f32 	[%r89+12], %f35;
	add.s32 	%r126, %r126, 4;
$L__BB0_11:
	setp.eq.s32 	%p11, %r12, 0;
	@%p11 bra 	$L__BB0_14;
	shl.b32 	%r90, %r126, 2;
	mov.u32 	%r91, S;
	add.s32 	%r130, %r91, %r90;
	mul.wide.u32 	%rd22, %r126, 4;
	add.s64 	%rd34, %rd1, %rd22;
	neg.s32 	%r129, %r12;
$L__BB0_13:
	.pragma "nounroll";
	ld.global.f32 	%f36, [%rd34];
	st.shared.f32 	[%r130], %f36;
	add.s32 	%r130, %r130, 4;
	add.s64 	%rd34, %rd34, 4;
	add.s32 	%r129, %r129, 1;
	setp.ne.s32 	%p12, %r129, 0;
	@%p12 bra 	$L__BB0_13;
$L__BB0_14:
	mul.lo.s32 	%r21, %r74, %r73;
	setp.eq.s32 	%p13, %r21, 0;
	@%p13 bra 	$L__BB0_27;
	and.b32  	%r22, %r21, 15;
	setp.lt.u32 	%p14, %r21, 16;
	mov.b32 	%r133, 0;
	@%p14 bra 	$L__BB0_18;
	and.b32  	%r133, %r21, -16;
	neg.s32 	%r139, %r133;
	add.s64 	%rd37, %rd2, 32;
	shl.b32 	%r93, %r4, 2;
	mov.u32 	%r94, S;
	add.s32 	%r95, %r93, %r94;
	add.s32 	%r138, %r95, 32;
$L__BB0_17:
	.pragma "nounroll";
	ld.global.f32 	%f37, [%rd37+-32];
	st.shared.f32 	[%r138+-32], %f37;
	ld.global.f32 	%f38, [%rd37+-28];
	st.shared.f32 	[%r138+-28], %f38;
	ld.global.f32 	%f39, [%rd37+-24];
	st.shared.f32 	[%r138+-24], %f39;
	ld.global.f32 	%f40, [%rd37+-20];
	st.shared.f32 	[%r138+-20], %f40;
	ld.global.f32 	%f41, [%rd37+-16];
	st.shared.f32 	[%r138+-16], %f41;
	ld.global.f32 	%f42, [%rd37+-12];
	st.shared.f32 	[%r138+-12], %f42;
	ld.global.f32 	%f43, [%rd37+-8];
	st.shared.f32 	[%r138+-8], %f43;
	ld.global.f32 	%f44, [%rd37+-4];
	st.shared.f32 	[%r138+-4], %f44;
	ld.global.f32 	%f45, [%rd37];
	st.shared.f32 	[%r138], %f45;
	ld.global.f32 	%f46, [%rd37+4];
	st.shared.f32 	[%r138+4], %f46;
	ld.global.f32 	%f47, [%rd37+8];
	st.shared.f32 	[%r138+8], %f47;
	ld.global.f32 	%f48, [%rd37+12];
	st.shared.f32 	[%r138+12], %f48;
	ld.global.f32 	%f49, [%rd37+16];
	st.shared.f32 	[%r138+16], %f49;
	ld.global.f32 	%f50, [%rd37+20];
	st.shared.f32 	[%r138+20], %f50;
	ld.global.f32 	%f51, [%rd37+24];
	st.shared.f32 	[%r138+24], %f51;
	ld.global.f32 	%f52, [%rd37+28];
	st.shared.f32 	[%r138+28], %f52;
	add.s32 	%r139, %r139, 16;
	add.s64 	%rd37, %rd37, 64;
	add.s32 	%r138, %r138, 64;
	setp.eq.s32 	%p15, %r139, 0;
	@%p15 bra 	$L__BB0_18;
	bra.uni 	$L__BB0_17;
$L__BB0_18:
	setp.eq.s32 	%p16, %r22, 0;
	@%p16 bra 	$L__BB0_27;
	and.b32  	%r31, %r21, 7;
	setp.lt.u32 	%p17, %r22, 8;
	@%p17 bra 	$L__BB0_21;
	mul.wide.u32 	%rd23, %r133, 4;
	add.s64 	%rd24, %rd2, %rd23;
	ld.global.f32 	%f53, [%rd24];
	add.s32 	%r96, %r133, %r4;
	shl.b32 	%r97, %r96, 2;
	mov.u32 	%r98, S;
	add.s32 	%r99, %r98, %r97;
	st.shared.f32 	[%r99], %f53;
	ld.global.f32 	%f54, [%rd24+4];
	st.shared.f32 	[%r99+4], %f54;
	ld.global.f32 	%f55, [%rd24+8];
	st.shared.f32 	[%r99+8], %f55;
	ld.global.f32 	%f56, [%rd24+12];
	st.shared.f32 	[%r99+12], %f56;
	ld.global.f32 	%f57, [%rd24+16];
	st.shared.f32 	[%r99+16], %f57;
	ld.global.f32 	%f58, [%rd24+20];
	st.shared.f32 	[%r99+20], %f58;
	ld.global.f32 	%f59, [%rd24+24];
	st.shared.f32 	[%r99+24], %f59;
	ld.global.f32 	%f60, [%rd24+28];
	st.shared.f32 	[%r99+28], %f60;
	add.s32 	%r133, %r133, 8;
$L__BB0_21:
	setp.eq.s32 	%p18, %r31, 0;
	@%p18 bra 	$L__BB0_27;
	and.b32  	%r34, %r21, 3;
	setp.lt.u32 	%p19, %r31, 4;
	@%p19 bra 	$L__BB0_24;
	mul.wide.u32 	%rd25, %r133, 4;
	add.s64 	%rd26, %rd2, %rd25;
	ld.global.f32 	%f61, [%rd26];
	add.s32 	%r100, %r133, %r4;
	shl.b32 	%r101, %r100, 2;
	mov.u32 	%r102, S;
	add.s32 	%r103, %r102, %r101;
	st.shared.f32 	[%r103], %f61;
	ld.global.f32 	%f62, [%rd26+4];
	st.shared.f32 	[%r103+4], %f62;
	ld.global.f32 	%f63, [%rd26+8];
	st.shared.f32 	[%r103+8], %f63;
	ld.global.f32 	%f64, [%rd26+12];
	st.shared.f32 	[%r103+12], %f64;
	add.s32 	%r133, %r133, 4;
$L__BB0_24:
	setp.eq.s32 	%p20, %r34, 0;
	@%p20 bra 	$L__BB0_27;
	add.s32 	%r104, %r133, %r4;
	shl.b32 	%r105, %r104, 2;
	mov.u32 	%r106, S;
	add.s32 	%r137, %r106, %r105;
	mul.wide.u32 	%rd27, %r133, 4;
	add.s64 	%rd36, %rd2, %rd27;
	neg.s32 	%r136, %r34;
$L__BB0_26:
	.pragma "nounroll";
	ld.global.f32 	%f65, [%rd36];
	st.shared.f32 	[%r137], %f65;
	add.s32 	%r137, %r137, 4;
	add.s64 	%rd36, %rd36, 4;
	add.s32 	%r136, %r136, 1;
	setp.ne.s32 	%p21, %r136, 0;
	@%p21 bra 	$L__BB0_26;
$L__BB0_27:
	setp.eq.s32 	%p22, %r73, 0;
	mov.f32 	%f99, 0f00000000;
	@%p22 bra 	$L__BB0_34;
	and.b32  	%r43, %r73, 7;
	setp.lt.u32 	%p23, %r73, 8;
	mov.f32 	%f99, 0f00000000;
	mov.b32 	%r143, 0;
	@%p23 bra 	$L__BB0_31;
	and.b32  	%r143, %r73, -8;
	neg.s32 	%r142, %r143;
	shl.b32 	%r108, %r2, 2;
	mov.u32 	%r109, S;
	add.s32 	%r141, %r109, %r108;
	shl.b32 	%r47, %r71, 5;
	add.s32 	%r110, %r4, %r3;
	shl.b32 	%r111, %r110, 2;
	add.s32 	%r112, %r111, %r109;
	add.s32 	%r140, %r112, 16;
	shl.b32 	%r49, %r71, 2;
	mov.f32 	%f99, 0f00000000;
$L__BB0_30:
	.pragma "nounroll";
	ld.shared.f32 	%f70, [%r141];
	ld.shared.f32 	%f71, [%r140+-16];
	fma.rn.f32 	%f72, %f70, %f71, %f99;
	add.s32 	%r113, %r141, %r49;
	ld.shared.f32 	%f73, [%r113];
	ld.shared.f32 	%f74, [%r140+-12];
	fma.rn.f32 	%f75, %f73, %f74, %f72;
	add.s32 	%r114, %r113, %r49;
	ld.shared.f32 	%f76, [%r114];
	ld.shared.f32 	%f77, [%r140+-8];
	fma.rn.f32 	%f78, %f76, %f77, %f75;
	add.s32 	%r115, %r114, %r49;
	ld.shared.f32 	%f79, [%r115];
	ld.shared.f32 	%f80, [%r140+-4];
	fma.rn.f32 	%f81, %f79, %f80, %f78;
	add.s32 	%r116, %r115, %r49;
	ld.shared.f32 	%f82, [%r116];
	ld.shared.f32 	%f83, [%r140];
	fma.rn.f32 	%f84, %f82, %f83, %f81;
	add.s32 	%r117, %r116, %r49;
	ld.shared.f32 	%f85, [%r117];
	ld.shared.f32 	%f86, [%r140+4];
	fma.rn.f32 	%f87, %f85, %f86, %f84;
	add.s32 	%r118, %r117, %r49;
	ld.shared.f32 	%f88, [%r118];
	ld.shared.f32 	%f89, [%r140+8];
	fma.rn.f32 	%f90, %f88, %f89, %f87;
	add.s32 	%r119, %r118, %r49;
	ld.shared.f32 	%f91, [%r119];
	ld.shared.f32 	%f92, [%r140+12];
	fma.rn.f32 	%f99, %f91, %f92, %f90;
	add.s32 	%r142, %r142, 8;
	add.s32 	%r141, %r141, %r47;
	add.s32 	%r140, %r140, 32;
	setp.ne.s32 	%p24, %r142, 0;
	@%p24 bra 	$L__BB0_30;
$L__BB0_31:
	setp.eq.s32 	%p25, %r43, 0;
	@%p25 bra 	$L__BB0_34;
	add.s32 	%r120, %r143, %r4;
	add.s32 	%r121, %r120, %r3;
	shl.b32 	%r122, %r121, 2;
	mov.u32 	%r123, S;
	add.s32 	%r146, %r123, %r122;
	mad.lo.s32 	%r124, %r143, %r71, %r2;
	shl.b32 	%r125, %r124, 2;
	add.s32 	%r145, %r123, %r125;
	shl.b32 	%r63, %r71, 2;
	neg.s32 	%r144, %r43;
$L__BB0_33:
	.pragma "nounroll";
	ld.shared.f32 	%f93, [%r145];
	ld.shared.f32 	%f94, [%r146];
	fma.rn.f32 	%f99, %f93, %f94, %f99;
	add.s32 	%r146, %r146, 4;
	add.s32 	%r145, %r145, %r63;
	add.s32 	%r144, %r144, 1;
	setp.ne.s32 	%p26, %r144, 0;
	@%p26 bra 	$L__BB0_33;
$L__BB0_34:
	cvta.to.global.u64 	%rd28, %rd15;
	mul.wide.u32 	%rd29, %r74, %r1;
	cvt.u64.u32 	%rd30, %r2;
	add.s64 	%rd31, %rd29, %rd30;
	shl.b64 	%rd32, %rd31, 2;
	add.s64 	%rd33, %rd28, %rd32;
	st.global.f32 	[%rd33], %f99;
$L__BB0_35:
	ret;

}


// ===== COMPILED SASS (sm_100) =====

	.target	sm_100

	.elftype	@"ET_EXEC"


//--------------------- .note.nv.tkinfo           --------------------------
	.section	.note.nv.tkinfo,"",@"SHT_NOTE"
	.sectionflags	@"SHF_NOTE_NV_TKINFO"
	.tkinfo
        /*0018*/ 	.word	0x00000002
        /*0030*/ 	.string	""
        /*0030*/ 	.string	"ptxas"
        /*0030*/ 	.string	"Cuda compilation tools, release 13.0, V13.0.88"
        /*0030*/ 	.string	"Build cuda_13.0.r13.0/compiler.36424714_0"
        /*0030*/ 	.string	"-arch sm_100 -m 64 "



//--------------------- .note.nv.cuinfo           --------------------------
	.section	.note.nv.cuinfo,"",@"SHT_NOTE"
	.sectionflags	@"SHF_NOTE_NV_CUINFO"
        /*0018*/ 	.short	0x0002
        /*001a*/ 	.short	0x0064
        /*001c*/ 	.short	0x0082
	.zero		2


//--------------------- .nv.info                  --------------------------
	.section	.nv.info,"",@"SHT_CUDA_INFO"
	.align	4


	//----- nvinfo : EIATTR_REGCOUNT
	.align		4
        /*0000*/ 	.byte	0x04, 0x2f
        /*0002*/ 	.short	(.L_1 - .L_0)
	.align		4
.L_0:
        /*0004*/ 	.word	index@(_Z11matrix_multPfjjS_jjS_)
        /*0008*/ 	.word	0x00000020


	//----- nvinfo : EIATTR_FRAME_SIZE
	.align		4
.L_1:
        /*000c*/ 	.byte	0x04, 0x11
        /*000e*/ 	.short	(.L_3 - .L_2)
	.align		4
.L_2:
        /*0010*/ 	.word	index@(_Z11matrix_multPfjjS_jjS_)
        /*0014*/ 	.word	0x00000000


	//----- nvinfo : EIATTR_MIN_STACK_SIZE
	.align		4
.L_3:
        /*0018*/ 	.byte	0x04, 0x12
        /*001a*/ 	.short	(.L_5 - .L_4)
	.align		4
.L_4:
        /*001c*/ 	.word	index@(_Z11matrix_multPfjjS_jjS_)
        /*0020*/ 	.word	0x00000000
.L_5:


//--------------------- .nv.compat                --------------------------
	.section	.nv.compat,"",@"SHT_CUDA_COMPAT_INFO"
	.align	4
        /*0000*/ 	.byte	0x02, 0x09, 0x00, 0x00, 0x02, 0x02, 0x01, 0x00, 0x02, 0x05, 0x05, 0x00, 0x03, 0x07, 0x01, 0x01
        /*0010*/ 	.byte	0x02, 0x03, 0x00, 0x00, 0x02, 0x06, 0x01, 0x00, 0x04, 0x0b, 0x08, 0x00, 0x09, 0x00, 0x00, 0x00
        /*0020*/ 	.byte	0x00, 0x00, 0x00, 0x00


//--------------------- .nv.info._Z11matrix_multPfjjS_jjS_ --------------------------
	.section	.nv.info._Z11matrix_multPfjjS_jjS_,"",@"SHT_CUDA_INFO"
	.sectionflags	@""
	.align	4


	//----- nvinfo : EIATTR_CUDA_API_VERSION
	.align		4
        /*0000*/ 	.byte	0x04, 0x37
        /*0002*/ 	.short	(.L_7 - .L_6)
.L_6:
        /*0004*/ 	.word	0x00000082


	//----- nvinfo : EIATTR_KPARAM_INFO
	.align		4
.L_7:
        /*0008*/ 	.byte	0x04, 0x17
        /*000a*/ 	.short	(.L_9 - .L_8)
.L_8:
        /*000c*/ 	.word	0x00000000
        /*0010*/ 	.short	0x0006
        /*0012*/ 	.short	0x0020
        /*0014*/ 	.byte	0x00, 0xf5, 0x21, 0x00


	//----- nvinfo : EIATTR_KPARAM_INFO
	.align		4
.L_9:
        /*0018*/ 	.byte	0x04, 0x17
        /*001a*/ 	.short	(.L_11 - .L_10)
.L_10:
        /*001c*/ 	.word	0x00000000
        /*0020*/ 	.short	0x0005
        /*0022*/ 	.short	0x001c
        /*0024*/ 	.byte	0x00, 0xf0, 0x11, 0x00


	//----- nvinfo : EIATTR_KPARAM_INFO
	.align		4
.L_11:
        /*0028*/ 	.byte	0x04, 0x17
        /*002a*/ 	.short	(.L_13 - .L_12)
.L_12:
        /*002c*/ 	.word	0x00000000
        /*0030*/ 	.short	0x0004
        /*0032*/ 	.short	0x0018
        /*0034*/ 	.byte	0x00, 0xf0, 0x11, 0x00


	//----- nvinfo : EIATTR_KPARAM_INFO
	.align		4
.L_13:
        /*0038*/ 	.byte	0x04, 0x17
        /*003a*/ 	.short	(.L_15 - .L_14)
.L_14:
        /*003c*/ 	.word	0x00000000
        /*0040*/ 	.short	0x0003
        /*0042*/ 	.short	0x0010
        /*0044*/ 	.byte	0x00, 0xf5, 0x21, 0x00


	//----- nvinfo : EIATTR_KPARAM_INFO
	.align		4
.L_15:
        /*0048*/ 	.byte	0x04, 0x17
        /*004a*/ 	.short	(.L_17 - .L_16)
.L_16:
        /*004c*/ 	.word	0x00000000
        /*0050*/ 	.short	0x0002
        /*0052*/ 	.short	0x000c
        /*0054*/ 	.byte	0x00, 0xf0, 0x11, 0x00


	//----- nvinfo : EIATTR_KPARAM_INFO
	.align		4
.L_17:
        /*0058*/ 	.byte	0x04, 0x17
        /*005a*/ 	.short	(.L_19 - .L_18)
.L_18:
        /*005c*/ 	.word	0x00000000
        /*0060*/ 	.short	0x0001
        /*0062*/ 	.short	0x0008
        /*0064*/ 	.byte	0x00, 0xf0, 0x11, 0x00


	//----- nvinfo : EIATTR_KPARAM_INFO
	.align		4
.L_19:
        /*0068*/ 	.byte	0x04, 0x17
        /*006a*/ 	.short	(.L_21 - .L_20)
.L_20:
        /*006c*/ 	.word	0x00000000
        /*0070*/ 	.short	0x0000
        /*0072*/ 	.short	0x0000
        /*0074*/ 	.byte	0x00, 0xf5, 0x21, 0x00


	//----- nvinfo : EIATTR_SPARSE_MMA_MASK
	.align		4
.L_21:
        /*0078*/ 	.byte	0x03, 0x50
        /*007a*/ 	.short	0x0000


	//----- nvinfo : EIATTR_MAXREG_COUNT
	.align		4
        /*007c*/ 	.byte	0x03, 0x1b
        /*007e*/ 	.short	0x00ff


	//----- nvinfo : EIATTR_MERCURY_ISA_VERSION
	.align		4
        /*0080*/ 	.byte	0x03, 0x5f
        /*0082*/ 	.short	0x0101


	//----- nvinfo : EIATTR_VRC_CTA_INIT_COUNT
	.align		4
        /*0084*/ 	.byte	0x02, 0x4a
	.zero		1
	.zero		1


	//----- nvinfo : EIATTR_EXIT_INSTR_OFFSETS
	.align		4
        /*0088*/ 	.byte	0x04, 0x1c
        /*008a*/ 	.short	(.L_23 - .L_22)


	//   ....[0]....
.L_22:
        /*008c*/ 	.word	0x000000d0


	//   ....[1]....
        /*0090*/ 	.word	0x000014d0


	//----- nvinfo : EIATTR_CBANK_PARAM_SIZE
	.align		4
.L_23:
        /*0094*/ 	.byte	0x03, 0x19
        /*0096*/ 	.short	0x0028


	//----- nvinfo : EIATTR_PARAM_CBANK
	.align		4
        /*0098*/ 	.byte	0x04, 0x0a
        /*009a*/ 	.short	(.L_25 - .L_24)
	.align		4
.L_24:
        /*009c*/ 	.word	index@(.nv.constant0._Z11matrix_multPfjjS_jjS_)
        /*00a0*/ 	.short	0x0380
        /*00a2*/ 	.short	0x0028


	//----- nvinfo : EIATTR_SW_WAR
	.align		4
.L_25:
        /*00a4*/ 	.byte	0x04, 0x36
        /*00a6*/ 	.short	(.L_27 - .L_26)
.L_26:
        /*00a8*/ 	.word	0x00000008
.L_27:


//--------------------- .nv.callgraph             --------------------------
	.section	.nv.callgraph,"",@"SHT_CUDA_CALLGRAPH"
	.align	4
	.sectionentsize	8
	.align		4
        /*0000*/ 	.word	0x00000000
	.align		4
        /*0004*/ 	.word	0xffffffff
	.align		4
        /*0008*/ 	.word	0x00000000
	.align		4
        /*000c*/ 	.word	0xfffffffe
	.align		4
        /*0010*/ 	.word	0x00000000
	.align		4
        /*0014*/ 	.word	0xfffffffd
	.align		4
        /*0018*/ 	.word	0x00000000
	.align		4
        /*001c*/ 	.word	0xfffffffc


//--------------------- .text._Z11matrix_multPfjjS_jjS_ --------------------------
	.section	.text._Z11matrix_multPfjjS_jjS_,"ax",@progbits
	.align	128
        .global         _Z11matrix_multPfjjS_jjS_
        .type           _Z11matrix_multPfjjS_jjS_,@function
        .size           _Z11matrix_multPfjjS_jjS_,(.L_x_17 - _Z11matrix_multPfjjS_jjS_)
        .other          _Z11matrix_multPfjjS_jjS_,@"STO_CUDA_ENTRY STV_DEFAULT"
_Z11matrix_multPfjjS_jjS_:
.text._Z11matrix_multPfjjS_jjS_:
[----:B------:R-:W-:Y:S01]  /*0000*/  LDC R1, c[0x0][0x37c] ;  /* 0x0000df00ff017b82 */ /* 0x000fe20000000800 */
[----:B------:R-:W0:Y:S07]  /*0010*/  S2R R0, SR_TID.X ;  /* 0x0000000000007919 */ /* 0x000e2e0000002100 */
[----:B------:R-:W0:Y:S01]  /*0020*/  S2UR UR5, SR_CTAID.X ;  /* 0x00000000000579c3 */ /* 0x000e220000002500 */
[----:B------:R-:W1:Y:S01]  /*0030*/  LDCU UR7, c[0x0][0x39c] ;  /* 0x00007380ff0777ac */ /* 0x000e620008000800 */
[----:B------:R-:W2:Y:S01]  /*0040*/  S2R R3, SR_TID.Y ;  /* 0x0000000000037919 */ /* 0x000ea20000002200 */
[----:B------:R-:W3:Y:S05]  /*0050*/  LDCU UR4, c[0x0][0x388] ;  /* 0x00007100ff0477ac */ /* 0x000eea0008000800 */
[----:B------:R-:W0:Y:S08]  /*0060*/  LDC R21, c[0x0][0x360] ;  /* 0x0000d800ff157b82 */ /* 0x000e300000000800 */
[----:B------:R-:W2:Y:S08]  /*0070*/  S2UR UR6, SR_CTAID.Y ;  /* 0x00000000000679c3 */ /* 0x000eb00000002600 */
[----:B------:R-:W2:Y:S01]  /*0080*/  LDC R2, c[0x0][0x364] ;  /* 0x0000d900ff027b82 */ /* 0x000ea20000000800 */
[----:B0-----:R-:W-:-:S05]  /*0090*/  IMAD R21, R21, UR5, R0 ;  /* 0x0000000515157c24 */ /* 0x001fca000f8e0200 */
[----:B-1----:R-:W-:Y:S01]  /*00a0*/  ISETP.GE.U32.AND P0, PT, R21, UR7, PT ;  /* 0x0000000715007c0c */ /* 0x002fe2000bf06070 */
[----:B--2---:R-:W-:-:S05]  /*00b0*/  IMAD R2, R2, UR6, R3 ;  /* 0x0000000602027c24 */ /* 0x004fca000f8e0203 */
[----:B---3--:R-:W-:-:S13]  /*00c0*/  ISETP.GE.U32.OR P0, PT, R2, UR4, P0 ;  /* 0x0000000402007c0c */ /* 0x008fda0008706470 */
[----:B------:R-:W-:Y:S05]  /*00d0*/  @P0 EXIT ;  /* 0x000000000000094d */ /* 0x000fea0003800000 */
[----:B------:R-:W0:Y:S01]  /*00e0*/  LDCU UR5, c[0x0][0x38c] ;  /* 0x00007180ff0577ac */ /* 0x000e220008000800 */
[----:B------:R-:W1:Y:S01]  /*00f0*/  LDCU.64 UR10, c[0x0][0x358] ;  /* 0x00006b00ff0a77ac */ /* 0x000e620008000a00 */
[----:B0-----:R-:W-:-:S04]  /*0100*/  UIMAD UR4, UR4, UR5, URZ ;  /* 0x00000005040472a4 */ /* 0x001fc8000f8e02ff */
[----:B------:R-:W-:-:S09]  /*0110*/  UISETP.NE.AND UP0, UPT, UR4, URZ, UPT ;  /* 0x000000ff0400728c */ /* 0x000fd2000bf05270 */
[----:B-1----:R-:W-:Y:S05]  /*0120*/  BRA.U !UP0, `(.L_x_0) ;  /* 0x0000000508987547 */ /* 0x002fea000b800000 */
[----:B------:R-:W-:Y:S01]  /*0130*/  UISETP.GE.U32.AND UP1, UPT, UR4, 0x10, UPT ;  /* 0x000000100400788c */ /* 0x000fe2000bf26070 */
[----:B------:R-:W-:Y:S01]  /*0140*/  IMAD.MOV.U32 R0, RZ, RZ, RZ ;  /* 0x000000ffff007224 */ /* 0x000fe200078e00ff */
[----:B------:R-:W-:-:S04]  /*0150*/  ULOP3.LUT UR12, UR4, 0xf, URZ, 0xc0, !UPT ;  /* 0x0000000f040c7892 */ /* 0x000fc8000f8ec0ff */
[----:B------:R-:W-:-:S03]  /*0160*/  UISETP.NE.AND UP0, UPT, UR12, URZ, UPT ;  /* 0x000000ff0c00728c */ /* 0x000fc6000bf05270 */
[----:B------:R-:W-:Y:S08]  /*0170*/  BRA.U !UP1, `(.L_x_1) ;  /* 0x0000000109a07547 */ /* 0x000ff0000b800000 */
[----:B------:R-:W0:Y:S01]  /*0180*/  S2UR UR6, SR_CgaCtaId ;  /* 0x00000000000679c3 */ /* 0x000e220000008800 */
[----:B------:R-:W1:Y:S01]  /*0190*/  LDCU.64 UR8, c[0x0][0x380] ;  /* 0x00007000ff0877ac */ /* 0x000e620008000a00 */
[----:B------:R-:W-:Y:S01]  /*01a0*/  UMOV UR5, 0x400 ;  /* 0x0000040000057882 */ /* 0x000fe20000000000 */
[----:B------:R-:W-:-:S06]  /*01b0*/  ULOP3.LUT UR13, UR4, 0xfffffff0, URZ, 0xc0, !UPT ;  /* 0xfffffff0040d7892 */ /* 0x000fcc000f8ec0ff */
[----:B------:R-:W-:Y:S01]  /*01c0*/  IMAD.U32 R0, RZ, RZ, UR13 ;  /* 0x0000000dff007e24 */ /* 0x000fe2000f8e00ff */
[----:B-1----:R-:W-:Y:S02]  /*01d0*/  UIADD3 UR7, UP1, UPT, UR8, 0x20, URZ ;  /* 0x0000002008077890 */ /* 0x002fe4000ff3e0ff */
[----:B------:R-:W-:Y:S02]  /*01e0*/  UIADD3 UR8, UPT, UPT, -UR13, URZ, URZ ;  /* 0x000000ff0d087290 */ /* 0x000fe4000fffe1ff */
[----:B0-----:R-:W-:Y:S02]  /*01f0*/  ULEA UR5, UR6, UR5, 0x18 ;  /* 0x0000000506057291 */ /* 0x001fe4000f8ec0ff */
[----:B------:R-:W-:Y:S01]  /*0200*/  MOV R20, UR7 ;  /* 0x0000000700147c02 */ /* 0x000fe20008000f00 */
[----:B------:R-:W-:Y:S02]  /*0210*/  UIADD3.X UR6, UPT, UPT, URZ, UR9, URZ, UP1, !UPT ;  /* 0x00000009ff067290 */ /* 0x000fe40008ffe4ff */
[----:B------:R-:W-:-:S04]  /*0220*/  UIADD3 UR5, UPT, UPT, UR5, 0x20, URZ ;  /* 0x0000002005057890 */ /* 0x000fc8000fffe0ff */
[----:B------:R-:W-:-:S08]  /*0230*/  IMAD.U32 R25, RZ, RZ, UR6 ;  /* 0x00000006ff197e24 */ /* 0x000fd0000f8e00ff */
.L_x_2:
[----:B------:R-:W-:Y:S01]  /*0240*/  IMAD.MOV.U32 R22, RZ, RZ, R20 ;  /* 0x000000ffff167224 */ /* 0x000fe200078e0014 */
[----:B------:R-:W-:-:S05]  /*0250*/  MOV R23, R25 ;  /* 0x0000001900177202 */ /* 0x000fca0000000f00 */
[----:B0-----:R-:W2:Y:S04]  /*0260*/  LDG.E R4, desc[UR10][R22.64+-0x20] ;  /* 0xffffe00a16047981 */ /* 0x001ea8000c1e1900 */
[----:B------:R-:W2:Y:S04]  /*0270*/  LDG.E R5, desc[UR10][R22.64+-0x1c] ;  /* 0xffffe40a16057981 */ /* 0x000ea8000c1e1900 */
[----:B------:R-:W2:Y:S04]  /*0280*/  LDG.E R6, desc[UR10][R22.64+-0x18] ;  /* 0xffffe80a16067981 */ /* 0x000ea8000c1e1900 */
[----:B------:R-:W2:Y:S04]  /*0290*/  LDG.E R7, desc[UR10][R22.64+-0x14] ;  /* 0xffffec0a16077981 */ /* 0x000ea8000c1e1900 */
[----:B------:R-:W3:Y:S04]  /*02a0*/  LDG.E R8, desc[UR10][R22.64+-0x10] ;  /* 0xfffff00a16087981 */ /* 0x000ee8000c1e1900 */
[----:B------:R-:W3:Y:S04]  /*02b0*/  LDG.E R9, desc[UR10][R22.64+-0xc] ;  /* 0xfffff40a16097981 */ /* 0x000ee8000c1e1900 */
[----:B------:R-:W3:Y:S04]  /*02c0*/  LDG.E R10, desc[UR10][R22.64+-0x8] ;  /* 0xfffff80a160a7981 */ /* 0x000ee8000c1e1900 */
[----:B------:R-:W3:Y:S04]  /*02d0*/  LDG.E R11, desc[UR10][R22.64+-0x4] ;  /* 0xfffffc0a160b7981 */ /* 0x000ee8000c1e1900 */
[----:B------:R-:W4:Y:S04]  /*02e0*/  LDG.E R12, desc[UR10][R22.64] ;  /* 0x0000000a160c7981 */ /* 0x000f28000c1e1900 */
[----:B------:R-:W4:Y:S04]  /*02f0*/  LDG.E R13, desc[UR10][R22.64+0x4] ;  /* 0x0000040a160d7981 */ /* 0x000f28000c1e1900 */
[----:B------:R-:W4:Y:S04]  /*0300*/  LDG.E R14, desc[UR10][R22.64+0x8] ;  /* 0x0000080a160e7981 */ /* 0x000f28000c1e1900 */
[----:B------:R-:W4:Y:S04]  /*0310*/  LDG.E R15, desc[UR10][R22.64+0xc] ;  /* 0x00000c0a160f7981 */ /* 0x000f28000c1e1900 */
[----:B------:R-:W5:Y:S04]  /*0320*/  LDG.E R16, desc[UR10][R22.64+0x10] ;  /* 0x0000100a16107981 */ /* 0x000f68000c1e1900 */
[----:B------:R-:W5:Y:S04]  /*0330*/  LDG.E R17, desc[UR10][R22.64+0x14] ;  /* 0x0000140a16117981 */ /* 0x000f68000c1e1900 */
[----:B------:R-:W5:Y:S04]  /*0340*/  LDG.E R18, desc[UR10][R22.64+0x18] ;  /* 0x0000180a16127981 */ /* 0x000f68000c1e1900 */
[----:B------:R-:W5:Y:S01]  /*0350*/  LDG.E R19, desc[UR10][R22.64+0x1c] ;  /* 0x00001c0a16137981 */ /* 0x000f62000c1e1900 */
[----:B------:R-:W-:Y:S01]  /*0360*/  UIADD3 UR8, UPT, UPT, UR8, 0x10, URZ ;  /* 0x0000001008087890 */ /* 0x000fe2000fffe0ff */
[----:B------:R-:W-:-:S03]  /*0370*/  IADD3 R20, P0, PT, R22, 0x40, RZ ;  /* 0x0000004016147810 */ /* 0x000fc60007f1e0ff */
[----:B------:R-:W-:Y:S02]  /*0380*/  UISETP.NE.AND UP1, UPT, UR8, URZ, UPT ;  /* 0x000000ff0800728c */ /* 0x000fe4000bf25270 */
[----:B------:R-:W-:Y:S01]  /*0390*/  IMAD.X R25, RZ, RZ, R23, P0 ;  /* 0x000000ffff197224 */ /* 0x000fe200000e0617 */
[----:B--2---:R0:W-:Y:S04]  /*03a0*/  STS.128 [UR5+-0x20], R4 ;  /* 0xffffe004ff007988 */ /* 0x0041e80008000c05 */
[----:B---3--:R0:W-:Y:S04]  /*03b0*/  STS.128 [UR5+-0x10], R8 ;  /* 0xfffff008ff007988 */ /* 0x0081e80008000c05 */
[----:B----4-:R0:W-:Y:S04]  /*03c0*/  STS.128 [UR5], R12 ;  /* 0x0000000cff007988 */ /* 0x0101e80008000c05 */
[----:B-----5:R0:W-:Y:S01]  /*03d0*/  STS.128 [UR5+0x10], R16 ;  /* 0x00001010ff007988 */ /* 0x0201e20008000c05 */
[----:B------:R-:W-:Y:S01]  /*03e0*/  UIADD3 UR5, UPT, UPT, UR5, 0x40, URZ ;  /* 0x0000004005057890 */ /* 0x000fe2000fffe0ff */
[----:B------:R-:W-:Y:S11]  /*03f0*/  BRA.U UP1, `(.L_x_2) ;  /* 0xfffffffd01907547 */ /* 0x000ff6000b83ffff */
.L_x_1:
[----:B------:R-:W-:Y:S05]  /*0400*/  BRA.U !UP0, `(.L_x_0) ;  /* 0x0000000108e07547 */ /* 0x000fea000b800000 */
[----:B------:R-:W-:Y:S02]  /*0410*/  UISETP.GE.U32.AND UP0, UPT, UR12, 0x8, UPT ;  /* 0x000000080c00788c */ /* 0x000fe4000bf06070 */
[----:B------:R-:W-:-:S04]  /*0420*/  ULOP3.LUT UR6, UR4, 0x7, URZ, 0xc0, !UPT ;  /* 0x0000000704067892 */ /* 0x000fc8000f8ec0ff */
[----:B------:R-:W-:-:S03]  /*0430*/  UISETP.NE.AND UP1, UPT, UR6, URZ, UPT ;  /* 0x000000ff0600728c */ /* 0x000fc6000bf25270 */
[----:B------:R-:W-:Y:S08]  /*0440*/  BRA.U !UP0, `(.L_x_3) ;  /* 0x0000000108447547 */ /* 0x000ff0000b800000 */
[----:B0-----:R-:W0:Y:S02]  /*0450*/  LDC.64 R12, c[0x0][0x380] ;  /* 0x0000e000ff0c7b82 */ /* 0x001e240000000a00 */
[----:B0-----:R-:W-:-:S05]  /*0460*/  IMAD.WIDE.U32 R12, R0, 0x4, R12 ;  /* 0x00000004000c7825 */ /* 0x001fca00078e000c */
[----:B------:R-:W2:Y:S04]  /*0470*/  LDG.E R8, desc[UR10][R12.64] ;  /* 0x0000000a0c087981 */ /* 0x000ea8000c1e1900 */
[----:B------:R-:W2:Y:S04]  /*0480*/  LDG.E R9, desc[UR10][R12.64+0x4] ;  /* 0x0000040a0c097981 */ /* 0x000ea8000c1e1900 */
[----:B------:R-:W2:Y:S04]  /*0490*/  LDG.E R10, desc[UR10][R12.64+0x8] ;  /* 0x0000080a0c0a7981 */ /* 0x000ea8000c1e1900 */
[----:B------:R-:W2:Y:S04]  /*04a0*/  LDG.E R11, desc[UR10][R12.64+0xc] ;  /* 0x00000c0a0c0b7981 */ /* 0x000ea8000c1e1900 */
[----:B------:R-:W3:Y:S04]  /*04b0*/  LDG.E R4, desc[UR10][R12.64+0x10] ;  /* 0x0000100a0c047981 */ /* 0x000ee8000c1e1900 */
[----:B------:R-:W3:Y:S04]  /*04c0*/  LDG.E R5, desc[UR10][R12.64+0x14] ;  /* 0x0000140a0c057981 */ /* 0x000ee8000c1e1900 */
[----:B------:R-:W3:Y:S04]  /*04d0*/  LDG.E R6, desc[UR10][R12.64+0x18] ;  /* 0x0000180a0c067981 */ /* 0x000ee8000c1e1900 */
[----:B------:R-:W3:Y:S01]  /*04e0*/  LDG.E R7, desc[UR10][R12.64+0x1c] ;  /* 0x00001c0a0c077981 */ /* 0x000ee2000c1e1900 */
[----:B------:R-:W-:Y:S01]  /*04f0*/  MOV R14, 0x400 ;  /* 0x00000400000e7802 */ /* 0x000fe20000000f00 */
[----:B------:R-:W0:Y:S03]  /*0500*/  S2R R15, SR_CgaCtaId ;  /* 0x00000000000f7919 */ /* 0x000e260000008800 */
[----:B0-----:R-:W-:-:S05]  /*0510*/  LEA R15, R15, R14, 0x18 ;  /* 0x0000000e0f0f7211 */ /* 0x001fca00078ec0ff */
[C---:B------:R-:W-:Y:S01]  /*0520*/  IMAD R14, R0.reuse, 0x4, R15 ;  /* 0x00000004000e7824 */ /* 0x040fe200078e020f */
[----:B------:R-:W-:-:S04]  /*0530*/  IADD3 R0, PT, PT, R0, 0x8, RZ ;  /* 0x0000000800007810 */ /* 0x000fc80007ffe0ff */
[----:B--2---:R1:W-:Y:S04]  /*0540*/  STS.128 [R14], R8 ;  /* 0x000000080e007388 */ /* 0x0043e80000000c00 */
[----:B---3--:R1:W-:Y:S02]  /*0550*/  STS.128 [R14+0x10], R4 ;  /* 0x000010040e007388 */ /* 0x0083e40000000c00 */
.L_x_3:
[----:B------:R-:W-:Y:S05]  /*0560*/  BRA.U !UP1, `(.L_x_0) ;  /* 0x0000000109887547 */ /* 0x000fea000b800000 */
[----:B------:R-:W-:Y:S02]  /*0570*/  UISETP.GE.U32.AND UP0, UPT, UR6, 0x4, UPT ;  /* 0x000000040600788c */ /* 0x000fe4000bf06070 */
[----:B------:R-:W-:-:S04]  /*0580*/  ULOP3.LUT UR5, UR4, 0x3, URZ, 0xc0, !UPT ;  /* 0x0000000304057892 */ /* 0x000fc8000f8ec0ff */
[----:B------:R-:W-:-:S03]  /*0590*/  UISETP.NE.AND UP1, UPT, UR5, URZ, UPT ;  /* 0x000000ff0500728c */ /* 0x000fc6000bf25270 */
[----:B------:R-:W-:Y:S08]  /*05a0*/  BRA.U !UP0, `(.L_x_4) ;  /* 0x0000000108307547 */ /* 0x000ff0000b800000 */
[----:B01----:R-:W0:Y:S02]  /*05b0*/  LDC.64 R4, c[0x0][0x380] ;  /* 0x0000e000ff047b82 */ /* 0x003e240000000a00 */
[----:B0-----:R-:W-:-:S05]  /*05c0*/  IMAD.WIDE.U32 R8, R0, 0x4, R4 ;  /* 0x0000000400087825 */ /* 0x001fca00078e0004 */
[----:B------:R-:W2:Y:S04]  /*05d0*/  LDG.E R4, desc[UR10][R8.64] ;  /* 0x0000000a08047981 */ /* 0x000ea8000c1e1900 */
[----:B------:R-:W2:Y:S04]  /*05e0*/  LDG.E R5, desc[UR10][R8.64+0x4] ;  /* 0x0000040a08057981 */ /* 0x000ea8000c1e1900 */
[----:B------:R-:W2:Y:S04]  /*05f0*/  LDG.E R6, desc[UR10][R8.64+0x8] ;  /* 0x0000080a08067981 */ /* 0x000ea8000c1e1900 */
[----:B------:R-:W2:Y:S01]  /*0600*/  LDG.E R7, desc[UR10][R8.64+0xc] ;  /* 0x00000c0a08077981 */ /* 0x000ea2000c1e1900 */
[----:B------:R-:W-:Y:S01]  /*0610*/  MOV R10, 0x400 ;  /* 0x00000400000a7802 */ /* 0x000fe20000000f00 */
[----:B------:R-:W0:Y:S03]  /*0620*/  S2R R11, SR_CgaCtaId ;  /* 0x00000000000b7919 */ /* 0x000e260000008800 */
[----:B0-----:R-:W-:-:S05]  /*0630*/  LEA R11, R11, R10, 0x18 ;  /* 0x0000000a0b0b7211 */ /* 0x001fca00078ec0ff */
[C---:B------:R-:W-:Y:S02]  /*0640*/  IMAD R11, R0.reuse, 0x4, R11 ;  /* 0x00000004000b7824 */ /* 0x040fe400078e020b */
[----:B------:R-:W-:-:S03]  /*0650*/  VIADD R0, R0, 0x4 ;  /* 0x0000000400007836 */ /* 0x000fc60000000000 */
[----:B--2---:R2:W-:Y:S04]  /*0660*/  STS.128 [R11], R4 ;  /* 0x000000040b007388 */ /* 0x0045e80000000c00 */
.L_x_4:
[----:B------:R-:W-:Y:S05]  /*0670*/  BRA.U !UP1, `(.L_x_0) ;  /* 0x0000000109447547 */ /* 0x000fea000b800000 */
[----:B012---:R-:W0:Y:S01]  /*0680*/  S2R R7, SR_CgaCtaId ;  /* 0x0000000000077919 */ /* 0x007e220000008800 */
[----:B------:R-:W1:Y:S01]  /*0690*/  LDC.64 R4, c[0x0][0x380] ;  /* 0x0000e000ff047b82 */ /* 0x000e620000000a00 */
[----:B------:R-:W-:Y:S01]  /*06a0*/  MOV R6, 0x400 ;  /* 0x0000040000067802 */ /* 0x000fe20000000f00 */
[----:B------:R-:W-:Y:S01]  /*06b0*/  UIADD3 UR5, UPT, UPT, -UR5, URZ, URZ ;  /* 0x000000ff05057290 */ /* 0x000fe2000fffe1ff */
[----:B-1----:R-:W-:Y:S02]  /*06c0*/  IMAD.WIDE.U32 R4, R0, 0x4, R4 ;  /* 0x0000000400047825 */ /* 0x002fe400078e0004 */
[----:B0-----:R-:W-:-:S04]  /*06d0*/  LEA R7, R7, R6, 0x18 ;  /* 0x0000000607077211 */ /* 0x001fc800078ec0ff */
[----:B------:R-:W-:Y:S01]  /*06e0*/  LEA R0, R0, R7, 0x2 ;  /* 0x0000000700007211 */ /* 0x000fe200078e10ff */
[----:B------:R-:W-:-:S07]  /*06f0*/  IMAD.MOV.U32 R7, RZ, RZ, R5 ;  /* 0x000000ffff077224 */ /* 0x000fce00078e0005 */
.L_x_5:
[----:B------:R-:W-:-:S06]  /*0700*/  IMAD.MOV.U32 R5, RZ, RZ, R7 ;  /* 0x000000ffff057224 */ /* 0x000fcc00078e0007 */
[----:B------:R0:W2:Y:S01]  /*0710*/  LDG.E R5, desc[UR10][R4.64] ;  /* 0x0000000a04057981 */ /* 0x0000a2000c1e1900 */
[----:B------:R-:W-:-:S04]  /*0720*/  UIADD3 UR5, UPT, UPT, UR5, 0x1, URZ ;  /* 0x0000000105057890 */ /* 0x000fc8000fffe0ff */
[----:B------:R-:W-:Y:S01]  /*0730*/  UISETP.NE.AND UP0, UPT, UR5, URZ, UPT ;  /* 0x000000ff0500728c */ /* 0x000fe2000bf05270 */
[----:B0-----:R-:W-:-:S04]  /*0740*/  IADD3 R4, P0, PT, R4, 0x4, RZ ;  /* 0x0000000404047810 */ /* 0x001fc80007f1e0ff */
[----:B------:R-:W-:Y:S01]  /*0750*/  IADD3.X R7, PT, PT, RZ, R7, RZ, P0, !PT ;  /* 0x00000007ff077210 */ /* 0x000fe200007fe4ff */
[----:B--2---:R0:W-:Y:S02]  /*0760*/  STS [R0], R5 ;  /* 0x0000000500007388 */ /* 0x0041e40000000800 */
[----:B0-----:R-:W-:Y:S01]  /*0770*/  VIADD R0, R0, 0x4 ;  /* 0x0000000400007836 */ /* 0x001fe20000000000 */
[----:B------:R-:W-:Y:S06]  /*0780*/  BRA.U UP0, `(.L_x_5) ;  /* 0xfffffffd00dc7547 */ /* 0x000fec000b83ffff */
.L_x_0:
[----:B------:R-:W3:Y:S02]  /*0790*/  LDCU.64 UR6, c[0x0][0x398] ;  /* 0x00007300ff0677ac */ /* 0x000ee40008000a00 */
[----:B---3--:R-:W-:-:S04]  /*07a0*/  UIMAD UR5, UR7, UR6, URZ ;  /* 0x00000006070572a4 */ /* 0x008fc8000f8e02ff */
[----:B------:R-:W-:-:S09]  /*07b0*/  UISETP.NE.AND UP0, UPT, UR5, URZ, UPT ;  /* 0x000000ff0500728c */ /* 0x000fd2000bf05270 */
[----:B------:R-:W-:Y:S05]  /*07c0*/  BRA.U !UP0, `(.L_x_6) ;  /* 0x0000000508f47547 */ /* 0x000fea000b800000 */
[----:B------:R-:W-:Y:S01]  /*07d0*/  UISETP.GE.U32.AND UP1, UPT, UR5, 0x10, UPT ;  /* 0x000000100500788c */ /* 0x000fe2000bf26070 */
[----:B------:R-:W-:Y:S01]  /*07e0*/  IMAD.MOV.U32 R0, RZ, RZ, RZ ;  /* 0x000000ffff007224 */ /* 0x000fe200078e00ff */
[----:B------:R-:W-:-:S04]  /*07f0*/  ULOP3.LUT UR12, UR5, 0xf, URZ, 0xc0, !UPT ;  /* 0x0000000f050c7892 */ /* 0x000fc8000f8ec0ff */
[----:B------:R-:W-:-:S03]  /*0800*/  UISETP.NE.AND UP0, UPT, UR12, URZ, UPT ;  /* 0x000000ff0c00728c */ /* 0x000fc6000bf05270 */
[----:B------:R-:W-:Y:S08]  /*0810*/  BRA.U !UP1, `(.L_x_7) ;  /* 0x0000000109cc7547 */ /* 0x000ff0000b800000 */
[----:B------:R-:W3:Y:S01]  /*0820*/  S2UR UR7, SR_CgaCtaId ;  /* 0x00000000000779c3 */ /* 0x000ee20000008800 */
[----:B------:R-:W4:Y:S01]  /*0830*/  LDCU.64 UR8, c[0x0][0x390] ;  /* 0x00007200ff0877ac */ /* 0x000f220008000a00 */
[----:B------:R-:W-:Y:S01]  /*0840*/  UMOV UR6, 0x400 ;  /* 0x0000040000067882 */ /* 0x000fe20000000000 */
[----:B------:R-:W-:-:S04]  /*0850*/  ULOP3.LUT UR13, UR5, 0xfffffff0, URZ, 0xc0, !UPT ;  /* 0xfffffff0050d7892 */ /* 0x000fc8000f8ec0ff */
[----:B------:R-:W-:Y:S02]  /*0860*/  UIADD3 UR14, UPT, UPT, -UR13, URZ, URZ ;  /* 0x000000ff0d0e7290 */ /* 0x000fe4000fffe1ff */
[----:B------:R-:W-:Y:S01]  /*0870*/  MOV R0, UR13 ;  /* 0x0000000d00007c02 */ /* 0x000fe20008000f00 */
[----:B---3--:R-:W-:Y:S02]  /*0880*/  ULEA UR6, UR7, UR6, 0x18 ;  /* 0x0000000607067291 */ /* 0x008fe4000f8ec0ff */
[----:B----4-:R-:W-:Y:S02]  /*0890*/  UIADD3 UR7, UP1, UPT, UR8, 0x20, URZ ;  /* 0x0000002008077890 */ /* 0x010fe4000ff3e0ff */
[----:B------:R-:W-:Y:S02]  /*08a0*/  ULEA UR6, UR4, UR6, 0x2 ;  /* 0x0000000604067291 */ /* 0x000fe4000f8e10ff */
[----:B------:R-:W-:Y:S02]  /*08b0*/  UIADD3.X UR8, UPT, UPT, URZ, UR9, URZ, UP1, !UPT ;  /* 0x00000009ff087290 */ /* 0x000fe40008ffe4ff */
[----:B012---:R-:W-:Y:S01]  /*08c0*/  IMAD.U32 R4, RZ, RZ, UR7 ;  /* 0x00000007ff047e24 */ /* 0x007fe2000f8e00ff */
[----:B------:R-:W-:-:S03]  /*08d0*/  UIADD3 UR6, UPT, UPT, UR6, 0x20, URZ ;  /* 0x0000002006067890 */ /* 0x000fc6000fffe0ff */
[----:B------:R-:W-:-:S09]  /*08e0*/  IMAD.U32 R5, RZ, RZ, UR8 ;  /* 0x00000008ff057e24 */ /* 0x000fd2000f8e00ff */
.L_x_8:
[----:B0-----:R-:W2:Y:S04]  /*08f0*/  LDG.E R22, desc[UR10][R4.64+-0x20] ;  /* 0xffffe00a04167981 */ /* 0x001ea8000c1e1900 */
[----:B------:R-:W3:Y:S04]  /*0900*/  LDG.E R6, desc[UR10][R4.64+-0x1c] ;  /* 0xffffe40a04067981 */ /* 0x000ee8000c1e1900 */
[----:B------:R-:W4:Y:S04]  /*0910*/  LDG.E R7, desc[UR10][R4.64+-0x18] ;  /* 0xffffe80a04077981 */ /* 0x000f28000c1e1900 */
[----:B------:R-:W5:Y:S04]  /*0920*/  LDG.E R8, desc[UR10][R4.64+-0x14] ;  /* 0xffffec0a04087981 */ /* 0x000f68000c1e1900 */
        /* <DEDUP_REMOVED lines=11> */
[----:B------:R0:W5:Y:S01]  /*09e0*/  LDG.E R20, desc[UR10][R4.64+0x1c] ;  /* 0x00001c0a04147981 */ /* 0x000162000c1e1900 */
[----:B------:R-:W-:-:S04]  /*09f0*/  UIADD3 UR14, UPT, UPT, UR14, 0x10, URZ ;  /* 0x000000100e0e7890 */ /* 0x000fc8000fffe0ff */
[----:B------:R-:W-:Y:S01]  /*0a00*/  UISETP.NE.AND UP1, UPT, UR14, URZ, UPT ;  /* 0x000000ff0e00728c */ /* 0x000fe2000bf25270 */
[----:B0-----:R-:W-:-:S04]  /*0a10*/  IADD3 R4, P0, PT, R4, 0x40, RZ ;  /* 0x0000004004047810 */ /* 0x001fc80007f1e0ff */
[----:B------:R-:W-:Y:S01]  /*0a20*/  IADD3.X R5, PT, PT, RZ, R5, RZ, P0, !PT ;  /* 0x00000005ff057210 */ /* 0x000fe200007fe4ff */
[----:B--2---:R0:W-:Y:S04]  /*0a30*/  STS [UR6+-0x20], R22 ;  /* 0xffffe016ff007988 */ /* 0x0041e80008000806 */
[----:B---3--:R0:W-:Y:S04]  /*0a40*/  STS [UR6+-0x1c], R6 ;  /* 0xffffe406ff007988 */ /* 0x0081e80008000806 */
[----:B----4-:R0:W-:Y:S04]  /*0a50*/  STS [UR6+-0x18], R7 ;  /* 0xffffe807ff007988 */ /* 0x0101e80008000806 */
[----:B-----5:R0:W-:Y:S04]  /*0a60*/  STS [UR6+-0x14], R8 ;  /* 0xffffec08ff007988 */ /* 0x0201e80008000806 */
[----:B------:R0:W-:Y:S04]  /*0a70*/  STS [UR6+-0x10], R9 ;  /* 0xfffff009ff007988 */ /* 0x0001e80008000806 */
[----:B------:R0:W-:Y:S04]  /*0a80*/  STS [UR6+-0xc], R10 ;  /* 0xfffff40aff007988 */ /* 0x0001e80008000806 */
[----:B------:R0:W-:Y:S04]  /*0a90*/  STS [UR6+-0x8], R11 ;  /* 0xfffff80bff007988 */ /* 0x0001e80008000806 */
[----:B------:R0:W-:Y:S04]  /*0aa0*/  STS [UR6+-0x4], R12 ;  /* 0xfffffc0cff007988 */ /* 0x0001e80008000806 */
[----:B------:R0:W-:Y:S04]  /*0ab0*/  STS [UR6], R13 ;  /* 0x0000000dff007988 */ /* 0x0001e80008000806 */
[----:B------:R0:W-:Y:S04]  /*0ac0*/  STS [UR6+0x4], R14 ;  /* 0x0000040eff007988 */ /* 0x0001e80008000806 */
[----:B------:R0:W-:Y:S04]  /*0ad0*/  STS [UR6+0x8], R15 ;  /* 0x0000080fff007988 */ /* 0x0001e80008000806 */
[----:B------:R0:W-:Y:S04]  /*0ae0*/  STS [UR6+0xc], R16 ;  /* 0x00000c10ff007988 */ /* 0x0001e80008000806 */
[----:B------:R0:W-:Y:S04]  /*0af0*/  STS [UR6+0x10], R17 ;  /* 0x00001011ff007988 */ /* 0x0001e80008000806 */
[----:B------:R0:W-:Y:S04]  /*0b00*/  STS [UR6+0x14], R18 ;  /* 0x00001412ff007988 */ /* 0x0001e80008000806 */
[----:B------:R0:W-:Y:S04]  /*0b10*/  STS [UR6+0x18], R19 ;  /* 0x00001813ff007988 */ /* 0x0001e80008000806 */
[----:B------:R0:W-:Y:S01]  /*0b20*/  STS [UR6+0x1c], R20 ;  /* 0x00001c14ff007988 */ /* 0x0001e20008000806 */
[----:B------:R-:W-:Y:S01]  /*0b30*/  UIADD3 UR6, UPT, UPT, UR6, 0x40, URZ ;  /* 0x0000004006067890 */ /* 0x000fe2000fffe0ff */
[----:B------:R-:W-:Y:S11]  /*0b40*/  BRA.U UP1, `(.L_x_8) ;  /* 0xfffffffd01687547 */ /* 0x000ff6000b83ffff */
.L_x_7:
[----:B------:R-:W-:Y:S05]  /*0b50*/  BRA.U !UP0, `(.L_x_6) ;  /* 0x0000000508107547 */ /* 0x000fea000b800000 */
[----:B------:R-:W-:Y:S02]  /*0b60*/  UISETP.GE.U32.AND UP0, UPT, UR12, 0x8, UPT ;  /* 0x000000080c00788c */ /* 0x000fe4000bf06070 */
[----:B------:R-:W-:-:S04]  /*0b70*/  ULOP3.LUT UR6, UR5, 0x7, URZ, 0xc0, !UPT ;  /* 0x0000000705067892 */ /* 0x000fc8000f8ec0ff */
[----:B------:R-:W-:-:S03]  /*0b80*/  UISETP.NE.AND UP1, UPT, UR6, URZ, UPT ;  /* 0x000000ff0600728c */ /* 0x000fc6000bf25270 */
[----:B------:R-:W-:Y:S08]  /*0b90*/  BRA.U !UP0, `(.L_x_9) ;  /* 0x0000000108607547 */ /* 0x000ff0000b800000 */
[----:B012---:R-:W0:Y:S02]  /*0ba0*/  LDC.64 R4, c[0x0][0x390] ;  /* 0x0000e400ff047b82 */ /* 0x007e240000000a00 */
[----:B0-----:R-:W-:-:S05]  /*0bb0*/  IMAD.WIDE.U32 R4, R0, 0x4, R4 ;  /* 0x0000000400047825 */ /* 0x001fca00078e0004 */
[----:B------:R-:W2:Y:S04]  /*0bc0*/  LDG.E R6, desc[UR10][R4.64] ;  /* 0x0000000a04067981 */ /* 0x000ea8000c1e1900 */
[----:B------:R-:W3:Y:S04]  /*0bd0*/  LDG.E R8, desc[UR10][R4.64+0x4] ;  /* 0x0000040a04087981 */ /* 0x000ee8000c1e1900 */
[----:B------:R-:W4:Y:S04]  /*0be0*/  LDG.E R10, desc[UR10][R4.64+0x8] ;  /* 0x0000080a040a7981 */ /* 0x000f28000c1e1900 */
[----:B------:R-:W5:Y:S04]  /*0bf0*/  LDG.E R12, desc[UR10][R4.64+0xc] ;  /* 0x00000c0a040c7981 */ /* 0x000f68000c1e1900 */
[----:B------:R-:W5:Y:S04]  /*0c00*/  LDG.E R14, desc[UR10][R4.64+0x10] ;  /* 0x0000100a040e7981 */ /* 0x000f68000c1e1900 */
[----:B------:R-:W5:Y:S04]  /*0c10*/  LDG.E R16, desc[UR10][R4.64+0x14] ;  /* 0x0000140a04107981 */ /* 0x000f68000c1e1900 */
[----:B------:R-:W5:Y:S04]  /*0c20*/  LDG.E R18, desc[UR10][R4.64+0x18] ;  /* 0x0000180a04127981 */ /* 0x000f68000c1e1900 */
[----:B------:R-:W5:Y:S01]  /*0c30*/  LDG.E R20, desc[UR10][R4.64+0x1c] ;  /* 0x00001c0a04147981 */ /* 0x000f62000c1e1900 */
[----:B------:R-:W-:Y:S01]  /*0c40*/  MOV R7, 0x400 ;  /* 0x0000040000077802 */ /* 0x000fe20000000f00 */
[----:B------:R-:W0:Y:S03]  /*0c50*/  S2R R22, SR_CgaCtaId ;  /* 0x0000000000167919 */ /* 0x000e260000008800 */
[----:B0-----:R-:W-:Y:S01]  /*0c60*/  LEA R22, R22, R7, 0x18 ;  /* 0x0000000716167211 */ /* 0x001fe200078ec0ff */
[----:B------:R-:W-:-:S02]  /*0c70*/  VIADD R7, R0, UR4 ;  /* 0x0000000400077c36 */ /* 0x000fc40008000000 */
[----:B------:R-:W-:-:S03]  /*0c80*/  VIADD R0, R0, 0x8 ;  /* 0x0000000800007836 */ /* 0x000fc60000000000 */
[----:B------:R-:W-:-:S05]  /*0c90*/  LEA R7, R7, R22, 0x2 ;  /* 0x0000001607077211 */ /* 0x000fca00078e10ff */
[----:B--2---:R0:W-:Y:S04]  /*0ca0*/  STS [R7], R6 ;  /* 0x0000000607007388 */ /* 0x0041e80000000800 */
[----:B---3--:R0:W-:Y:S04]  /*0cb0*/  STS [R7+0x4], R8 ;  /* 0x0000040807007388 */ /* 0x0081e80000000800 */
[----:B----4-:R0:W-:Y:S04]  /*0cc0*/  STS [R7+0x8], R10 ;  /* 0x0000080a07007388 */ /* 0x0101e80000000800 */
[----:B-----5:R0:W-:Y:S04]  /*0cd0*/  STS [R7+0xc], R12 ;  /* 0x00000c0c07007388 */ /* 0x0201e80000000800 */
[----:B------:R0:W-:Y:S04]  /*0ce0*/  STS [R7+0x10], R14 ;  /* 0x0000100e07007388 */ /* 0x0001e80000000800 */
[----:B------:R0:W-:Y:S04]  /*0cf0*/  STS [R7+0x14], R16 ;  /* 0x0000141007007388 */ /* 0x0001e80000000800 */
[----:B------:R0:W-:Y:S04]  /*0d00*/  STS [R7+0x18], R18 ;  /* 0x0000181207007388 */ /* 0x0001e80000000800 */
[----:B------:R0:W-:Y:S02]  /*0d10*/  STS [R7+0x1c], R20 ;  /* 0x00001c1407007388 */ /* 0x0001e40000000800 */
.L_x_9:
        /* <DEDUP_REMOVED lines=10> */
[----:B------:R-:W5:Y:S01]  /*0dc0*/  LDG.E R14, desc[UR10][R4.64+0xc] ;  /* 0x00000c0a040e7981 */ /* 0x000f62000c1e1900 */
[----:B------:R-:W-:Y:S01]  /*0dd0*/  MOV R7, 0x400 ;  /* 0x0000040000077802 */ /* 0x000fe20000000f00 */
[----:B------:R-:W0:Y:S03]  /*0de0*/  S2R R8, SR_CgaCtaId ;  /* 0x0000000000087919 */ /* 0x000e260000008800 */
[----:B0-----:R-:W-:-:S02]  /*0df0*/  LEA R8, R8, R7, 0x18 ;  /* 0x0000000708087211 */ /* 0x001fc400078ec0ff */
[C---:B------:R-:W-:Y:S02]  /*0e00*/  IADD3 R7, PT, PT, R0.reuse, UR4, RZ ;  /* 0x0000000400077c10 */ /* 0x040fe4000fffe0ff */
[----:B------:R-:W-:-:S03]  /*0e10*/  IADD3 R0, PT, PT, R0, 0x4, RZ ;  /* 0x0000000400007810 */ /* 0x000fc60007ffe0ff */
[----:B------:R-:W-:-:S05]  /*0e20*/  IMAD R7, R7, 0x4, R8 ;  /* 0x0000000407077824 */ /* 0x000fca00078e0208 */
[----:B--2---:R0:W-:Y:S04]  /*0e30*/  STS [R7], R6 ;  /* 0x0000000607007388 */ /* 0x0041e80000000800 */
[----:B---3--:R0:W-:Y:S04]  /*0e40*/  STS [R7+0x4], R10 ;  /* 0x0000040a07007388 */ /* 0x0081e80000000800 */
[----:B----4-:R0:W-:Y:S04]  /*0e50*/  STS [R7+0x8], R12 ;  /* 0x0000080c07007388 */ /* 0x0101e80000000800 */
[----:B-----5:R0:W-:Y:S02]  /*0e60*/  STS [R7+0xc], R14 ;  /* 0x00000c0e07007388 */ /* 0x0201e40000000800 */
.L_x_10:
[----:B------:R-:W-:Y:S05]  /*0e70*/  BRA.U !UP1, `(.L_x_6) ;  /* 0x0000000109487547 */ /* 0x000fea000b800000 */
[----:B01----:R-:W0:Y:S01]  /*0e80*/  S2R R8, SR_CgaCtaId ;  /* 0x0000000000087919 */ /* 0x003e220000008800 */
[----:B--2---:R-:W1:Y:S01]  /*0e90*/  LDC.64 R4, c[0x0][0x390] ;  /* 0x0000e400ff047b82 */ /* 0x004e620000000a00 */
[----:B------:R-:W-:Y:S01]  /*0ea0*/  MOV R7, 0x400 ;  /* 0x0000040000077802 */ /* 0x000fe20000000f00 */
[C---:B------:R-:W-:Y:S01]  /*0eb0*/  VIADD R6, R0.reuse, UR4 ;  /* 0x0000000400067c36 */ /* 0x040fe20008000000 */
[----:B------:R-:W-:Y:S01]  /*0ec0*/  UIADD3 UR5, UPT, UPT, -UR5, URZ, URZ ;  /* 0x000000ff05057290 */ /* 0x000fe2000fffe1ff */
[----:B-1----:R-:W-:Y:S01]  /*0ed0*/  IMAD.WIDE.U32 R4, R0, 0x4, R4 ;  /* 0x0000000400047825 */ /* 0x002fe200078e0004 */
[----:B0-----:R-:W-:-:S04]  /*0ee0*/  LEA R7, R8, R7, 0x18 ;  /* 0x0000000708077211 */ /* 0x001fc800078ec0ff */
[----:B------:R-:W-:Y:S01]  /*0ef0*/  LEA R6, R6, R7, 0x2 ;  /* 0x0000000706067211 */ /* 0x000fe200078e10ff */
[----:B------:R-:W-:-:S07]  /*0f00*/  IMAD.MOV.U32 R7, RZ, RZ, R5 ;  /* 0x000000ffff077224 */ /* 0x000fce00078e0005 */
.L_x_11:
[----:B------:R-:W-:-:S06]  /*0f10*/  MOV R5, R7 ;  /* 0x0000000700057202 */ /* 0x000fcc0000000f00 */
[----:B------:R0:W2:Y:S01]  /*0f20*/  LDG.E R5, desc[UR10][R4.64] ;  /* 0x0000000a04057981 */ /* 0x0000a2000c1e1900 */
[----:B------:R-:W-:-:S04]  /*0f30*/  UIADD3 UR5, UPT, UPT, UR5, 0x1, URZ ;  /* 0x0000000105057890 */ /* 0x000fc8000fffe0ff */
[----:B------:R-:W-:Y:S01]  /*0f40*/  UISETP.NE.AND UP0, UPT, UR5, URZ, UPT ;  /* 0x000000ff0500728c */ /* 0x000fe2000bf05270 */
[----:B0-----:R-:W-:-:S05]  /*0f50*/  IADD3 R4, P0, PT, R4, 0x4, RZ ;  /* 0x0000000404047810 */ /* 0x001fca0007f1e0ff */
[----:B------:R-:W-:Y:S01]  /*0f60*/  IMAD.X R7, RZ, RZ, R7, P0 ;  /* 0x000000ffff077224 */ /* 0x000fe200000e0607 */
[----:B--2---:R0:W-:Y:S02]  /*0f70*/  STS [R6], R5 ;  /* 0x0000000506007388 */ /* 0x0041e40000000800 */
[----:B0-----:R-:W-:Y:S01]  /*0f80*/  IADD3 R6, PT, PT, R6, 0x4, RZ ;  /* 0x0000000406067810 */ /* 0x001fe20007ffe0ff */
[----:B------:R-:W-:Y:S06]  /*0f90*/  BRA.U UP0, `(.L_x_11) ;  /* 0xfffffffd00dc7547 */ /* 0x000fec000b83ffff */
.L_x_6:
[----:B012---:R-:W0:Y:S01]  /*0fa0*/  LDC R4, c[0x0][0x398] ;  /* 0x0000e600ff047b82 */ /* 0x007e220000000800 */
[----:B------:R-:W-:Y:S01]  /*0fb0*/  IMAD.MOV.U32 R0, RZ, RZ, RZ ;  /* 0x000000ffff007224 */ /* 0x000fe200078e00ff */
[----:B0-----:R-:W-:-:S13]  /*0fc0*/  ISETP.NE.AND P0, PT, R4, RZ, PT ;  /* 0x000000ff0400720c */ /* 0x001fda0003f05270 */
[----:B------:R-:W-:Y:S05]  /*0fd0*/  @!P0 BRA `(.L_x_12) ;  /* 0x0000000400208947 */ /* 0x000fea0003800000 */
[C---:B------:R-:W-:Y:S01]  /*0fe0*/  ISETP.GE.U32.AND P1, PT, R4.reuse, 0x8, PT ;  /* 0x000000080400780c */ /* 0x040fe20003f26070 */
[----:B------:R-:W-:Y:S01]  /*0ff0*/  HFMA2 R0, -RZ, RZ, 0, 0 ;  /* 0x00000000ff007431 */ /* 0x000fe200000001ff */
[----:B------:R-:W-:Y:S01]  /*1000*/  LOP3.LUT R5, R4, 0x7, RZ, 0xc0, !PT ;  /* 0x0000000704057812 */ /* 0x000fe200078ec0ff */
[----:B------:R-:W-:-:S03]  /*1010*/  IMAD.MOV.U32 R7, RZ, RZ, RZ ;  /* 0x000000ffff077224 */ /* 0x000fc600078e00ff */
[----:B------:R-:W-:-:S07]  /*1020*/  ISETP.NE.AND P0, PT, R5, RZ, PT ;  /* 0x000000ff0500720c */ /* 0x000fce0003f05270 */
[----:B------:R-:W-:Y:S06]  /*1030*/  @!P1 BRA `(.L_x_13) ;  /* 0x0000000000bc9947 */ /* 0x000fec0003800000 */
[----:B------:R-:W0:Y:S01]  /*1040*/  S2UR UR6, SR_CgaCtaId ;  /* 0x00000000000679c3 */ /* 0x000e220000008800 */
[----:B------:R-:W-:Y:S01]  /*1050*/  UMOV UR5, 0x400 ;  /* 0x0000040000057882 */ /* 0x000fe20000000000 */
[----:B------:R-:W-:Y:S01]  /*1060*/  IMAD R0, R21, R4, UR4 ;  /* 0x0000000415007e24 */ /* 0x000fe2000f8e0204 */
[----:B------:R-:W-:-:S05]  /*1070*/  LOP3.LUT R7, R4, 0xfffffff8, RZ, 0xc0, !PT ;  /* 0xfffffff804077812 */ /* 0x000fca00078ec0ff */
[----:B------:R-:W1:Y:S01]  /*1080*/  LDC R6, c[0x0][0x388] ;  /* 0x0000e200ff067b82 */ /* 0x000e620000000800 */
[----:B------:R-:W-:Y:S01]  /*1090*/  IMAD.MOV R8, RZ, RZ, -R7 ;  /* 0x000000ffff087224 */ /* 0x000fe200078e0a07 */
[----:B0-----:R-:W-:-:S06]  /*10a0*/  ULEA UR5, UR6, UR5, 0x18 ;  /* 0x0000000506057291 */ /* 0x001fcc000f8ec0ff */
[----:B------:R-:W-:Y:S02]  /*10b0*/  LEA R10, R0, UR5, 0x2 ;  /* 0x00000005000a7c11 */ /* 0x000fe4000f8e10ff */
[----:B------:R-:W-:Y:S02]  /*10c0*/  MOV R0, RZ ;  /* 0x000000ff00007202 */ /* 0x000fe40000000f00 */
[----:B------:R-:W-:Y:S02]  /*10d0*/  LEA R9, R2, UR5, 0x2 ;  /* 0x0000000502097c11 */ /* 0x000fe4000f8e10ff */
[----:B------:R-:W-:-:S07]  /*10e0*/  IADD3 R10, PT, PT, R10, 0x10, RZ ;  /* 0x000000100a0a7810 */ /* 0x000fce0007ffe0ff */
.L_x_14:
[----:B-1----:R-:W-:Y:S01]  /*10f0*/  IMAD R13, R6, 0x4, R9 ;  /* 0x00000004060d7824 */ /* 0x002fe200078e0209 */
[----:B------:R0:W-:Y:S01]  /*1100*/  LDS R27, [R9] ;  /* 0x00000000091b7984 */ /* 0x0001e20000000800 */
[----:B------:R-:W-:-:S03]  /*1110*/  IADD3 R8, PT, PT, R8, 0x8, RZ ;  /* 0x0000000808087810 */ /* 0x000fc60007ffe0ff */
[----:B------:R-:W-:Y:S01]  /*1120*/  LEA R29, R6, R13, 0x2 ;  /* 0x0000000d061d7211 */ /* 0x000fe200078e10ff */
[----:B------:R-:W1:Y:S01]  /*1130*/  LDS R25, [R10+-0x10] ;  /* 0xfffff0000a197984 */ /* 0x000e620000000800 */
[----:B------:R-:W-:Y:S01]  /*1140*/  ISETP.NE.AND P1, PT, R8, RZ, PT ;  /* 0x000000ff0800720c */ /* 0x000fe20003f25270 */
[C---:B0-----:R-:W-:Y:S02]  /*1150*/  IMAD R9, R6.reuse, 0x20, R9 ;  /* 0x0000002006097824 */ /* 0x041fe400078e0209 */
[----:B------:R-:W-:Y:S01]  /*1160*/  LDS R11, [R10+-0xc] ;  /* 0xfffff4000a0b7984 */ /* 0x000fe20000000800 */
[----:B------:R-:W-:-:S03]  /*1170*/  IMAD R22, R6, 0x4, R29 ;  /* 0x0000000406167824 */ /* 0x000fc600078e021d */
[----:B------:R0:W2:Y:S02]  /*1180*/  LDS R24, [R13] ;  /* 0x000000000d187984 */ /* 0x0000a40000000800 */
[C---:B------:R-:W-:Y:S02]  /*1190*/  LEA R19, R6.reuse, R22, 0x2 ;  /* 0x0000001606137211 */ /* 0x040fe400078e10ff */
[----:B------:R-:W-:Y:S03]  /*11a0*/  LDS R12, [R10+-0x8] ;  /* 0xfffff8000a0c7984 */ /* 0x000fe60000000800 */
[C---:B------:R-:W-:Y:S01]  /*11b0*/  IMAD R17, R6.reuse, 0x4, R19 ;  /* 0x0000000406117824 */ /* 0x040fe200078e0213 */
[----:B------:R-:W3:Y:S04]  /*11c0*/  LDS R29, [R29] ;  /* 0x000000001d1d7984 */ /* 0x000ee80000000800 */
[----:B------:R-:W-:Y:S01]  /*11d0*/  LDS R23, [R10+-0x4] ;  /* 0xfffffc000a177984 */ /* 0x000fe20000000800 */
[----:B------:R-:W-:-:S03]  /*11e0*/  LEA R15, R6, R17, 0x2 ;  /* 0x00000011060f7211 */ /* 0x000fc600078e10ff */
[----:B------:R-:W4:Y:S02]  /*11f0*/  LDS R22, [R22] ;  /* 0x0000000016167984 */ /* 0x000f240000000800 */
[----:B0-----:R-:W-:Y:S02]  /*1200*/  IMAD R13, R6, 0x4, R15 ;  /* 0x00000004060d7824 */ /* 0x001fe400078e020f */
[----:B------:R-:W-:Y:S04]  /*1210*/  LDS R20, [R10] ;  /* 0x000000000a147984 */ /* 0x000fe80000000800 */
[----:B------:R-:W0:Y:S04]  /*1220*/  LDS R19, [R19] ;  /* 0x0000000013137984 */ /* 0x000e280000000800 */
[----:B------:R-:W-:Y:S04]  /*1230*/  LDS R18, [R10+0x4] ;  /* 0x000004000a127984 */ /* 0x000fe80000000800 */
[----:B------:R-:W5:Y:S01]  /*1240*/  LDS R17, [R17] ;  /* 0x0000000011117984 */ /* 0x000f620000000800 */
[----:B-1----:R-:W-:-:S03]  /*1250*/  FFMA R25, R27, R25, R0 ;  /* 0x000000191b197223 */ /* 0x002fc60000000000 */
[----:B------:R-:W-:Y:S04]  /*1260*/  LDS R15, [R15] ;  /* 0x000000000f0f7984 */ /* 0x000fe80000000800 */
[----:B------:R-:W1:Y:S01]  /*1270*/  LDS R16, [R10+0x8] ;  /* 0x000008000a107984 */ /* 0x000e620000000800 */
[----:B--2---:R-:W-:-:S03]  /*1280*/  FFMA R24, R24, R11, R25 ;  /* 0x0000000b18187223 */ /* 0x004fc60000000019 */
[----:B------:R-:W-:Y:S04]  /*1290*/  LDS R13, [R13] ;  /* 0x000000000d0d7984 */ /* 0x000fe80000000800 */
[----:B------:R2:W1:Y:S01]  /*12a0*/  LDS R14, [R10+0xc] ;  /* 0x00000c000a0e7984 */ /* 0x0004620000000800 */
[----:B---3--:R-:W-:-:S04]  /*12b0*/  FFMA R29, R29, R12, R24 ;  /* 0x0000000c1d1d7223 */ /* 0x008fc80000000018 */
[----:B----4-:R-:W-:Y:S01]  /*12c0*/  FFMA R22, R22, R23, R29 ;  /* 0x0000001716167223 */ /* 0x010fe2000000001d */
[----:B--2---:R-:W-:-:S03]  /*12d0*/  IADD3 R10, PT, PT, R10, 0x20, RZ ;  /* 0x000000200a0a7810 */ /* 0x004fc60007ffe0ff */
[----:B0-----:R-:W-:-:S04]  /*12e0*/  FFMA R20, R19, R20, R22 ;  /* 0x0000001413147223 */ /* 0x001fc80000000016 */
[----:B-----5:R-:W-:-:S04]  /*12f0*/  FFMA R18, R17, R18, R20 ;  /* 0x0000001211127223 */ /* 0x020fc80000000014 */
[----:B-1----:R-:W-:-:S04]  /*1300*/  FFMA R16, R15, R16, R18 ;  /* 0x000000100f107223 */ /* 0x002fc80000000012 */
[----:B------:R-:W-:Y:S01]  /*1310*/  FFMA R0, R13, R14, R16 ;  /* 0x0000000e0d007223 */ /* 0x000fe20000000010 */
[----:B------:R-:W-:Y:S06]  /*1320*/  @P1 BRA `(.L_x_14) ;  /* 0xfffffffc00701947 */ /* 0x000fec000383ffff */
.L_x_13:
[----:B------:R-:W-:Y:S05]  /*1330*/  @!P0 BRA `(.L_x_12) ;  /* 0x0000000000488947 */ /* 0x000fea0003800000 */
[----:B------:R-:W0:Y:S01]  /*1340*/  S2UR UR5, SR_CgaCtaId ;  /* 0x00000000000579c3 */ /* 0x000e220000008800 */
[----:B------:R-:W-:Y:S01]  /*1350*/  VIADD R6, R7, UR4 ;  /* 0x0000000407067c36 */ /* 0x000fe20008000000 */
[----:B------:R-:W-:Y:S01]  /*1360*/  UMOV UR4, 0x400 ;  /* 0x0000040000047882 */ /* 0x000fe20000000000 */
[----:B------:R-:W-:Y:S02]  /*1370*/  IADD3 R5, PT, PT, -R5, RZ, RZ ;  /* 0x000000ff05057210 */ /* 0x000fe40007ffe1ff */
[----:B------:R-:W-:-:S03]  /*1380*/  IMAD R6, R21, R4, R6 ;  /* 0x0000000415067224 */ /* 0x000fc600078e0206 */
[----:B------:R-:W1:Y:S01]  /*1390*/  LDC R8, c[0x0][0x388] ;  /* 0x0000e200ff087b82 */ /* 0x000e620000000800 */
[----:B0-----:R-:W-:-:S06]  /*13a0*/  ULEA UR4, UR5, UR4, 0x18 ;  /* 0x0000000405047291 */ /* 0x001fcc000f8ec0ff */
[----:B------:R-:W-:Y:S01]  /*13b0*/  LEA R6, R6, UR4, 0x2 ;  /* 0x0000000406067c11 */ /* 0x000fe2000f8e10ff */
[----:B-1----:R-:W-:-:S05]  /*13c0*/  IMAD R7, R7, R8, R2 ;  /* 0x0000000807077224 */ /* 0x002fca00078e0202 */
[----:B------:R-:W-:-:S07]  /*13d0*/  LEA R7, R7, UR4, 0x2 ;  /* 0x0000000407077c11 */ /* 0x000fce000f8e10ff */
.L_x_15:
[----:B------:R0:W-:Y:S01]  /*13e0*/  LDS R9, [R7] ;  /* 0x0000000007097984 */ /* 0x0001e20000000800 */
[----:B------:R-:W-:-:S03]  /*13f0*/  VIADD R5, R5, 0x1 ;  /* 0x0000000105057836 */ /* 0x000fc60000000000 */
[----:B------:R1:W2:Y:S02]  /*1400*/  LDS R4, [R6] ;  /* 0x0000000006047984 */ /* 0x0002a40000000800 */
[----:B------:R-:W-:Y:S02]  /*1410*/  ISETP.NE.AND P0, PT, R5, RZ, PT ;  /* 0x000000ff0500720c */ /* 0x000fe40003f05270 */
[----:B0-----:R-:W-:Y:S01]  /*1420*/  LEA R7, R8, R7, 0x2 ;  /* 0x0000000708077211 */ /* 0x001fe200078e10ff */
[----:B-1----:R-:W-:Y:S02]  /*1430*/  VIADD R6, R6, 0x4 ;  /* 0x0000000406067836 */ /* 0x002fe40000000000 */
[----:B--2---:R-:W-:-:S08]  /*1440*/  FFMA R0, R9, R4, R0 ;  /* 0x0000000409007223 */ /* 0x004fd00000000000 */
[----:B------:R-:W-:Y:S05]  /*1450*/  @P0 BRA `(.L_x_15) ;  /* 0xfffffffc00e00947 */ /* 0x000fea000383ffff */
.L_x_12:
[----:B------:R-:W0:Y:S01]  /*1460*/  LDCU UR6, c[0x0][0x39c] ;  /* 0x00007380ff0677ac */ /* 0x000e220008000800 */
[----:B------:R-:W-:Y:S01]  /*1470*/  MOV R3, RZ ;  /* 0x000000ff00037202 */ /* 0x000fe20000000f00 */
[----:B------:R-:W1:Y:S02]  /*1480*/  LDCU.64 UR4, c[0x0][0x3a0] ;  /* 0x00007400ff0477ac */ /* 0x000e640008000a00 */
[----:B0-----:R-:W-:-:S03]  /*1490*/  IMAD.WIDE.U32 R2, R21, UR6, R2 ;  /* 0x0000000615027c25 */ /* 0x001fc6000f8e0002 */
[----:B-1----:R-:W-:-:S04]  /*14a0*/  LEA R4, P0, R2, UR4, 0x2 ;  /* 0x0000000402047c11 */ /* 0x002fc8000f8010ff */
[----:B------:R-:W-:-:S05]  /*14b0*/  LEA.HI.X R5, R2, UR5, R3, 0x2, P0 ;  /* 0x0000000502057c11 */ /* 0x000fca00080f1403 */
[----:B------:R-:W-:Y:S01]  /*14c0*/  STG.E desc[UR10][R4.64], R0 ;  /* 0x0000000004007986 */ /* 0x000fe2000c10190a */
[----:B------:R-:W-:Y:S05]  /*14d0*/  EXIT ;  /* 0x000000000000794d */ /* 0x000fea0003800000 */
.L_x_16:
[----:B------:R-:W-:-:S00]  /*14e0*/  BRA `(.L_x_16) ;  /* 0xfffffffc00fc7947 */ /* 0x000fc0000383ffff */
[----:B------:R-:W-:-:S00]  /*14f0*/  NOP ;  /* 0x0000000000007918 */ /* 0x000fc00000000000 */
        /* <DEDUP_REMOVED lines=8> */
.L_x_17:


//--------------------- .nv.shared._Z11matrix_multPfjjS_jjS_ --------------------------
	.section	.nv.shared._Z11matrix_multPfjjS_jjS_,"aw",@nobits
	.sectionflags	@""
	.align	16
	.zero		1024


//--------------------- .nv.shared.reserved.0     --------------------------
	.section	.nv.shared.reserved.0,"aw",@nobits
	.weak		__nv_reservedSMEM_offset_0_alias
	.size		__nv_reservedSMEM_offset_0_alias, 0, 64
	.other		__nv_reservedSMEM_offset_0_alias,@"STO_CUDA_RESERVED_SHARED STV_DEFAULT"
__nv_reservedSMEM_offset_0_alias:
	.zero		0
	.zero		64


//--------------------- .nv.constant0._Z11matrix_multPfjjS_jjS_ --------------------------
	.section	.nv.constant0._Z11matrix_multPfjjS_jjS_,"a",@progbits
	.sectionflags	@""
	.align	4
.nv.constant0._Z11matrix_multPfjjS_jjS_:
	.zero		936


//--------------------- SYMBOLS --------------------------

	.type		.nv.reservedSmem.offset0,@object
	.size		.nv.reservedSmem.offset0,0x4
	.type		.nv.reservedSmem.cap,@object
	.size		.nv.reservedSmem.cap,0x4
